//
// Generated by NVIDIA NVVM Compiler
//
// Compiler Build ID: CL-36424714
// Cuda compilation tools, release 13.0, V13.0.88
// Based on NVVM 20.0.0
//

.version 9.0
.target sm_100
.address_size 64

	// .globl	_Z13bitonicKernelPiii

.visible .entry _Z13bitonicKernelPiii(
	.param .u64 .ptr .align 1 _Z13bitonicKernelPiii_param_0,
	.param .u32 _Z13bitonicKernelPiii_param_1,
	.param .u32 _Z13bitonicKernelPiii_param_2
)
{
	.reg .pred 	%p<4>;
	.reg .b32 	%r<22>;
	.reg .b64 	%rd<7>;

	ld.param.u64 	%rd3, [_Z13bitonicKernelPiii_param_0];
	ld.param.u32 	%r7, [_Z13bitonicKernelPiii_param_1];
	ld.param.u32 	%r8, [_Z13bitonicKernelPiii_param_2];
	cvta.to.global.u64 	%rd4, %rd3;
	mov.u32 	%r9, %ctaid.x;
	shl.b32 	%r10, %r9, 10;
	mov.u32 	%r11, %tid.x;
	or.b32  	%r12, %r10, %r11;
	rem.s32 	%r13, %r12, %r8;
	sub.s32 	%r14, %r12, %r13;
	shl.b32 	%r15, %r14, 1;
	add.s32 	%r16, %r15, %r13;
	shl.b32 	%r17, %r7, 1;
	div.s32 	%r18, %r16, %r17;
	and.b32  	%r19, %r18, 1;
	setp.eq.b32 	%p1, %r19, 1;
	mul.wide.s32 	%rd5, %r16, 4;
	add.s64 	%rd1, %rd4, %rd5;
	mul.wide.s32 	%rd6, %r8, 4;
	add.s64 	%rd2, %rd1, %rd6;
	@%p1 bra 	$L__BB0_2;
	ld.global.u32 	%r21, [%rd1];
	ld.global.u32 	%r20, [%rd2];
	setp.gt.s32 	%p3, %r21, %r20;
	@%p3 bra 	$L__BB0_3;
	bra.uni 	$L__BB0_4;
$L__BB0_2:
	ld.global.u32 	%r21, [%rd1];
	ld.global.u32 	%r20, [%rd2];
	setp.ge.s32 	%p2, %r21, %r20;
	@%p2 bra 	$L__BB0_4;
$L__BB0_3:
	st.global.u32 	[%rd1], %r20;
	st.global.u32 	[%rd2], %r21;
$L__BB0_4:
	ret;

}


// ===== COMPILED SASS (sm_100) =====

	.target	sm_100

	.elftype	@"ET_EXEC"


//--------------------- .note.nv.tkinfo           --------------------------
	.section	.note.nv.tkinfo,"",@"SHT_NOTE"
	.sectionflags	@"SHF_NOTE_NV_TKINFO"
	.tkinfo
        /*0018*/ 	.word	0x00000002
        /*0030*/ 	.string	""
        /*0030*/ 	.string	"ptxas"
        /*0030*/ 	.string	"Cuda compilation tools, release 13.0, V13.0.88"
        /*0030*/ 	.string	"Build cuda_13.0.r13.0/compiler.36424714_0"
        /*0030*/ 	.string	"-arch sm_100 -m 64 "



//--------------------- .note.nv.cuinfo           --------------------------
	.section	.note.nv.cuinfo,"",@"SHT_NOTE"
	.sectionflags	@"SHF_NOTE_NV_CUINFO"
        /*0018*/ 	.short	0x0002
        /*001a*/ 	.short	0x0064
        /*001c*/ 	.short	0x0082
	.zero		2


//--------------------- .nv.info                  --------------------------
	.section	.nv.info,"",@"SHT_CUDA_INFO"
	.align	4


	//----- nvinfo : EIATTR_REGCOUNT
	.align		4
        /*0000*/ 	.byte	0x04, 0x2f
        /*0002*/ 	.short	(.L_1 - .L_0)
	.align		4
.L_0:
        /*0004*/ 	.word	index@(_Z13bitonicKernelPiii)
        /*0008*/ 	.word	0x0000000c


	//----- nvinfo : EIATTR_FRAME_SIZE
	.align		4
.L_1:
        /*000c*/ 	.byte	0x04, 0x11
        /*000e*/ 	.short	(.L_3 - .L_2)
	.align		4
.L_2:
        /*0010*/ 	.word	index@(_Z13bitonicKernelPiii)
        /*0014*/ 	.word	0x00000000


	//----- nvinfo : EIATTR_MIN_STACK_SIZE
	.align		4
.L_3:
        /*0018*/ 	.byte	0x04, 0x12
        /*001a*/ 	.short	(.L_5 - .L_4)
	.align		4
.L_4:
        /*001c*/ 	.word	index@(_Z13bitonicKernelPiii)
        /*0020*/ 	.word	0x00000000
.L_5:


//--------------------- .nv.compat                --------------------------
	.section	.nv.compat,"",@"SHT_CUDA_COMPAT_INFO"
	.align	4
        /*0000*/ 	.byte	0x02, 0x09, 0x00, 0x00, 0x02, 0x02, 0x01, 0x00, 0x02, 0x05, 0x05, 0x00, 0x03, 0x07, 0x01, 0x01
        /*0010*/ 	.byte	0x02, 0x03, 0x00, 0x00, 0x02, 0x06, 0x01, 0x00, 0x04, 0x0b, 0x08, 0x00, 0x09, 0x00, 0x00, 0x00
        /*0020*/ 	.byte	0x00, 0x00, 0x00, 0x00


//--------------------- .nv.info._Z13bitonicKernelPiii --------------------------
	.section	.nv.info._Z13bitonicKernelPiii,"",@"SHT_CUDA_INFO"
	.sectionflags	@""
	.align	4


	//----- nvinfo : EIATTR_CUDA_API_VERSION
	.align		4
        /*0000*/ 	.byte	0x04, 0x37
        /*0002*/ 	.short	(.L_7 - .L_6)
.L_6:
        /*0004*/ 	.word	0x00000082


	//----- nvinfo : EIATTR_KPARAM_INFO
	.align		4
.L_7:
        /*0008*/ 	.byte	0x04, 0x17
        /*000a*/ 	.short	(.L_9 - .L_8)
.L_8:
        /*000c*/ 	.word	0x00000000
        /*0010*/ 	.short	0x0002
        /*0012*/ 	.short	0x000c
        /*0014*/ 	.byte	0x00, 0xf0, 0x11, 0x00


	//----- nvinfo : EIATTR_KPARAM_INFO
	.align		4
.L_9:
        /*0018*/ 	.byte	0x04, 0x17
        /*001a*/ 	.short	(.L_11 - .L_10)
.L_10:
        /*001c*/ 	.word	0x00000000
        /*0020*/ 	.short	0x0001
        /*0022*/ 	.short	0x0008
        /*0024*/ 	.byte	0x00, 0xf0, 0x11, 0x00


	//----- nvinfo : EIATTR_KPARAM_INFO
	.align		4
.L_11:
        /*0028*/ 	.byte	0x04, 0x17
        /*002a*/ 	.short	(.L_13 - .L_12)
.L_12:
        /*002c*/ 	.word	0x00000000
        /*0030*/ 	.short	0x0000
        /*0032*/ 	.short	0x0000
        /*0034*/ 	.byte	0x00, 0xf5, 0x21, 0x00


	//----- nvinfo : EIATTR_SPARSE_MMA_MASK
	.align		4
.L_13:
        /*0038*/ 	.byte	0x03, 0x50
        /*003a*/ 	.short	0x0000


	//----- nvinfo : EIATTR_MAXREG_COUNT
	.align		4
        /*003c*/ 	.byte	0x03, 0x1b
        /*003e*/ 	.short	0x00ff


	//----- nvinfo : EIATTR_MERCURY_ISA_VERSION
	.align		4
        /*0040*/ 	.byte	0x03, 0x5f
        /*0042*/ 	.short	0x0101


	//----- nvinfo : EIATTR_VRC_CTA_INIT_COUNT
	.align		4
        /*0044*/ 	.byte	0x02, 0x4a
	.zero		1
	.zero		1


	//----- nvinfo : EIATTR_EXIT_INSTR_OFFSETS
	.align		4
        /*0048*/ 	.byte	0x04, 0x1c
        /*004a*/ 	.short	(.L_15 - .L_14)


	//   ....[0]....
.L_14:
        /*004c*/ 	.word	0x00000460


	//   ....[1]....
        /*0050*/ 	.word	0x000004a0


	//   ....[2]....
        /*0054*/ 	.word	0x000004e0


	//----- nvinfo : EIATTR_CRS_STACK_SIZE
	.align		4
.L_15:
        /*0058*/ 	.byte	0x04, 0x1e
        /*005a*/ 	.short	(.L_17 - .L_16)
.L_16:
        /*005c*/ 	.word	0x00000000


	//----- nvinfo : EIATTR_CBANK_PARAM_SIZE
	.align		4
.L_17:
        /*0060*/ 	.byte	0x03, 0x19
        /*0062*/ 	.short	0x0010


	//----- nvinfo : EIATTR_PARAM_CBANK
	.align		4
        /*0064*/ 	.byte	0x04, 0x0a
        /*0066*/ 	.short	(.L_19 - .L_18)
	.align		4
.L_18:
        /*0068*/ 	.word	index@(.nv.constant0._Z13bitonicKernelPiii)
        /*006c*/ 	.short	0x0380
        /*006e*/ 	.short	0x0010


	//----- nvinfo : EIATTR_SW_WAR
	.align		4
.L_19:
        /*0070*/ 	.byte	0x04, 0x36
        /*0072*/ 	.short	(.L_21 - .L_20)
.L_20:
        /*0074*/ 	.word	0x00000008
.L_21:


//--------------------- .nv.callgraph             --------------------------
	.section	.nv.callgraph,"",@"SHT_CUDA_CALLGRAPH"
	.align	4
	.sectionentsize	8
	.align		4
        /*0000*/ 	.word	0x00000000
	.align		4
        /*0004*/ 	.word	0xffffffff
	.align		4
        /*0008*/ 	.word	0x00000000
	.align		4
        /*000c*/ 	.word	0xfffffffe
	.align		4
        /*0010*/ 	.word	0x00000000
	.align		4
        /*0014*/ 	.word	0xfffffffd
	.align		4
        /*0018*/ 	.word	0x00000000
	.align		4
        /*001c*/ 	.word	0xfffffffc


//--------------------- .text._Z13bitonicKernelPiii --------------------------
	.section	.text._Z13bitonicKernelPiii,"ax",@progbits
	.align	128
        .global         _Z13bitonicKernelPiii
        .type           _Z13bitonicKernelPiii,@function
        .size           _Z13bitonicKernelPiii,(.L_x_4 - _Z13bitonicKernelPiii)
        .other          _Z13bitonicKernelPiii,@"STO_CUDA_ENTRY STV_DEFAULT"
_Z13bitonicKernelPiii:
.text._Z13bitonicKernelPiii:
[----:B------:R-:W-:Y:S08]  /*0000*/  LDC R1, c[0x0][0x37c] ;  /* 0x0000df00ff017b82 */ /* 0x000ff00000000800 */
[----:B------:R-:W0:Y:S01]  /*0010*/  LDC R0, c[0x0][0x38c] ;  /* 0x0000e300ff007b82 */ /* 0x000e220000000800 */
[----:B------:R-:W1:Y:S01]  /*0020*/  S2R R3, SR_TID.X ;  /* 0x0000000000037919 */ /* 0x000e620000002100 */
[----:B------:R-:W-:Y:S06]  /*0030*/  BSSY.RECONVERGENT B0, `(.L_x_0) ;  /* 0x0000048000007945 */ /* 0x000fec0003800200 */
[----:B------:R-:W2:Y:S08]  /*0040*/  S2UR UR4, SR_CTAID.X ;  /* 0x00000000000479c3 */ /* 0x000eb00000002500 */
[----:B------:R-:W3:Y:S01]  /*0050*/  LDC R6, c[0x0][0x388] ;  /* 0x0000e200ff067b82 */ /* 0x000ee20000000800 */
[----:B0-----:R-:W-:-:S04]  /*0060*/  IABS R7, R0 ;  /* 0x0000000000077213 */ /* 0x001fc80000000000 */
[----:B------:R-:W0:Y:S01]  /*0070*/  I2F.RP R2, R7 ;  /* 0x0000000700027306 */ /* 0x000e220000209400 */
[----:B--2---:R-:W-:-:S06]  /*0080*/  USHF.L.U32 UR4, UR4, 0xa, URZ ;  /* 0x0000000a04047899 */ /* 0x004fcc00080006ff */
[----:B-1----:R-:W-:-:S04]  /*0090*/  LOP3.LUT R3, R3, UR4, RZ, 0xfc, !PT ;  /* 0x0000000403037c12 */ /* 0x002fc8000f8efcff */
[----:B------:R-:W-:Y:S01]  /*00a0*/  ISETP.GE.AND P2, PT, R3, RZ, PT ;  /* 0x000000ff0300720c */ /* 0x000fe20003f46270 */
[----:B0-----:R-:W0:Y:S01]  /*00b0*/  MUFU.RCP R2, R2 ;  /* 0x0000000200027308 */ /* 0x001e220000001000 */
[----:B------:R-:W1:Y:S01]  /*00c0*/  LDCU.64 UR4, c[0x0][0x358] ;  /* 0x00006b00ff0477ac */ /* 0x000e620008000a00 */
[----:B0-----:R-:W-:Y:S02]  /*00d0*/  VIADD R4, R2, 0xffffffe ;  /* 0x0ffffffe02047836 */ /* 0x001fe40000000000 */
[----:B---3--:R-:W-:-:S04]  /*00e0*/  IMAD.SHL.U32 R2, R6, 0x2, RZ ;  /* 0x0000000206027824 */ /* 0x008fc800078e00ff */
[----:B------:R0:W2:Y:S02]  /*00f0*/  F2I.FTZ.U32.TRUNC.NTZ R5, R4 ;  /* 0x0000000400057305 */ /* 0x0000a4000021f000 */
[----:B0-----:R-:W-:Y:S02]  /*0100*/  HFMA2 R4, -RZ, RZ, 0, 0 ;  /* 0x00000000ff047431 */ /* 0x001fe400000001ff */
[----:B--2---:R-:W-:-:S04]  /*0110*/  IMAD.MOV R8, RZ, RZ, -R5 ;  /* 0x000000ffff087224 */ /* 0x004fc800078e0a05 */
[----:B------:R-:W-:Y:S01]  /*0120*/  IMAD R9, R8, R7, RZ ;  /* 0x0000000708097224 */ /* 0x000fe200078e02ff */
[----:B------:R-:W-:-:S03]  /*0130*/  IABS R8, R3 ;  /* 0x0000000300087213 */ /* 0x000fc60000000000 */
[----:B------:R-:W-:Y:S01]  /*0140*/  IMAD.HI.U32 R5, R5, R9, R4 ;  /* 0x0000000905057227 */ /* 0x000fe200078e0004 */
[----:B------:R-:W-:-:S03]  /*0150*/  IABS R9, R2 ;  /* 0x0000000200097213 */ /* 0x000fc60000000000 */
[----:B------:R-:W-:Y:S01]  /*0160*/  IMAD.MOV.U32 R4, RZ, RZ, R8 ;  /* 0x000000ffff047224 */ /* 0x000fe200078e0008 */
[----:B------:R-:W0:Y:S03]  /*0170*/  I2F.RP R6, R9 ;  /* 0x0000000900067306 */ /* 0x000e260000209400 */
[----:B------:R-:W-:-:S04]  /*0180*/  IMAD.HI.U32 R5, R5, R4, RZ ;  /* 0x0000000405057227 */ /* 0x000fc800078e00ff */
[----:B------:R-:W-:-:S04]  /*0190*/  IMAD.MOV R5, RZ, RZ, -R5 ;  /* 0x000000ffff057224 */ /* 0x000fc800078e0a05 */
[C---:B------:R-:W-:Y:S01]  /*01a0*/  IMAD R4, R7.reuse, R5, R4 ;  /* 0x0000000507047224 */ /* 0x040fe200078e0204 */
[----:B0-----:R-:W0:Y:S04]  /*01b0*/  MUFU.RCP R6, R6 ;  /* 0x0000000600067308 */ /* 0x001e280000001000 */
[----:B------:R-:W-:-:S13]  /*01c0*/  ISETP.GT.U32.AND P0, PT, R7, R4, PT ;  /* 0x000000040700720c */ /* 0x000fda0003f04070 */
[----:B------:R-:W-:Y:S01]  /*01d0*/  @!P0 IMAD.IADD R4, R4, 0x1, -R7 ;  /* 0x0000000104048824 */ /* 0x000fe200078e0a07 */
[----:B------:R-:W-:Y:S02]  /*01e0*/  ISETP.NE.AND P0, PT, R0, RZ, PT ;  /* 0x000000ff0000720c */ /* 0x000fe40003f05270 */
[----:B0-----:R-:W-:Y:S02]  /*01f0*/  IADD3 R5, PT, PT, R6, 0xffffffe, RZ ;  /* 0x0ffffffe06057810 */ /* 0x001fe40007ffe0ff */
[----:B------:R-:W-:-:S04]  /*0200*/  ISETP.GT.U32.AND P1, PT, R7, R4, PT ;  /* 0x000000040700720c */ /* 0x000fc80003f24070 */
[----:B------:R-:W0:Y:S09]  /*0210*/  F2I.FTZ.U32.TRUNC.NTZ R5, R5 ;  /* 0x0000000500057305 */ /* 0x000e32000021f000 */
[----:B------:R-:W-:-:S04]  /*0220*/  @!P1 IMAD.IADD R4, R4, 0x1, -R7 ;  /* 0x0000000104049824 */ /* 0x000fc800078e0a07 */
[----:B------:R-:W-:Y:S01]  /*0230*/  @!P2 IMAD.MOV R4, RZ, RZ, -R4 ;  /* 0x000000ffff04a224 */ /* 0x000fe200078e0a04 */
[----:B------:R-:W-:Y:S02]  /*0240*/  @!P0 LOP3.LUT R4, RZ, R0, RZ, 0x33, !PT ;  /* 0x00000000ff048212 */ /* 0x000fe400078e33ff */
[----:B0-----:R-:W-:-:S03]  /*0250*/  IADD3 R6, PT, PT, RZ, -R5, RZ ;  /* 0x80000005ff067210 */ /* 0x001fc60007ffe0ff */
[----:B------:R-:W-:-:S04]  /*0260*/  IMAD.IADD R3, R3, 0x1, -R4 ;  /* 0x0000000103037824 */ /* 0x000fc800078e0a04 */
[----:B------:R-:W-:Y:S01]  /*0270*/  IMAD R7, R3, 0x2, R4 ;  /* 0x0000000203077824 */ /* 0x000fe200078e0204 */
[----:B------:R-:W-:Y:S01]  /*0280*/  IABS R4, R2 ;  /* 0x0000000200047213 */ /* 0x000fe20000000000 */
[----:B------:R-:W-:-:S03]  /*0290*/  IMAD R3, R6, R9, RZ ;  /* 0x0000000906037224 */ /* 0x000fc600078e02ff */
[----:B------:R-:W-:Y:S01]  /*02a0*/  IADD3 R8, PT, PT, RZ, -R4, RZ ;  /* 0x80000004ff087210 */ /* 0x000fe20007ffe0ff */
[----:B------:R-:W-:Y:S01]  /*02b0*/  IMAD.MOV.U32 R4, RZ, RZ, RZ ;  /* 0x000000ffff047224 */ /* 0x000fe200078e00ff */
[----:B------:R-:W-:-:S03]  /*02c0*/  IABS R6, R7 ;  /* 0x0000000700067213 */ /* 0x000fc60000000000 */
[----:B------:R-:W-:-:S04]  /*02d0*/  IMAD.HI.U32 R4, R5, R3, R4 ;  /* 0x0000000305047227 */ /* 0x000fc800078e0004 */
[----:B------:R-:W-:Y:S01]  /*02e0*/  IMAD.MOV.U32 R5, RZ, RZ, R6 ;  /* 0x000000ffff057224 */ /* 0x000fe200078e0006 */
[----:B------:R-:W-:-:S03]  /*02f0*/  MOV R6, R8 ;  /* 0x0000000800067202 */ /* 0x000fc60000000f00 */
[----:B------:R-:W-:-:S04]  /*0300*/  IMAD.HI.U32 R3, R4, R5, RZ ;  /* 0x0000000504037227 */ /* 0x000fc800078e00ff */
[----:B------:R-:W-:Y:S01]  /*0310*/  IMAD R4, R3, R6, R5 ;  /* 0x0000000603047224 */ /* 0x000fe200078e0205 */
[----:B------:R-:W-:-:S04]  /*0320*/  LOP3.LUT R6, R7, R2, RZ, 0x3c, !PT ;  /* 0x0000000207067212 */ /* 0x000fc800078e3cff */
[----:B------:R-:W-:Y:S02]  /*0330*/  ISETP.GT.U32.AND P2, PT, R9, R4, PT ;  /* 0x000000040900720c */ /* 0x000fe40003f44070 */
[----:B------:R-:W-:-:S11]  /*0340*/  ISETP.GE.AND P1, PT, R6, RZ, PT ;  /* 0x000000ff0600720c */ /* 0x000fd60003f26270 */
[----:B------:R-:W-:Y:S02]  /*0350*/  @!P2 IMAD.IADD R4, R4, 0x1, -R9 ;  /* 0x000000010404a824 */ /* 0x000fe400078e0a09 */
[----:B------:R-:W-:Y:S01]  /*0360*/  @!P2 VIADD R3, R3, 0x1 ;  /* 0x000000010303a836 */ /* 0x000fe20000000000 */
[----:B------:R-:W-:Y:S02]  /*0370*/  ISETP.NE.AND P2, PT, R2, RZ, PT ;  /* 0x000000ff0200720c */ /* 0x000fe40003f45270 */
[----:B------:R-:W-:Y:S02]  /*0380*/  ISETP.GE.U32.AND P0, PT, R4, R9, PT ;  /* 0x000000090400720c */ /* 0x000fe40003f06070 */
[----:B------:R-:W0:Y:S11]  /*0390*/  LDC.64 R4, c[0x0][0x380] ;  /* 0x0000e000ff047b82 */ /* 0x000e360000000a00 */
[----:B------:R-:W-:-:S05]  /*03a0*/  @P0 IADD3 R3, PT, PT, R3, 0x1, RZ ;  /* 0x0000000103030810 */ /* 0x000fca0007ffe0ff */
[----:B------:R-:W-:Y:S01]  /*03b0*/  @!P1 IMAD.MOV R3, RZ, RZ, -R3 ;  /* 0x000000ffff039224 */ /* 0x000fe200078e0a03 */
[----:B------:R-:W-:-:S04]  /*03c0*/  @!P2 LOP3.LUT R3, RZ, R2, RZ, 0x33, !PT ;  /* 0x00000002ff03a212 */ /* 0x000fc800078e33ff */
[----:B------:R-:W-:Y:S01]  /*03d0*/  LOP3.LUT R3, R3, 0x1, RZ, 0xc0, !PT ;  /* 0x0000000103037812 */ /* 0x000fe200078ec0ff */
[----:B0-----:R-:W-:-:S03]  /*03e0*/  IMAD.WIDE R4, R7, 0x4, R4 ;  /* 0x0000000407047825 */ /* 0x001fc600078e0204 */
[----:B------:R-:W-:Y:S01]  /*03f0*/  ISETP.NE.U32.AND P0, PT, R3, 0x1, PT ;  /* 0x000000010300780c */ /* 0x000fe20003f05070 */
[----:B------:R-:W-:-:S12]  /*0400*/  IMAD.WIDE R2, R0, 0x4, R4 ;  /* 0x0000000400027825 */ /* 0x000fd800078e0204 */
[----:B-1----:R-:W-:Y:S05]  /*0410*/  @!P0 BRA `(.L_x_1) ;  /* 0x0000000000148947 */ /* 0x002fea0003800000 */
[----:B------:R-:W2:Y:S04]  /*0420*/  LDG.E R7, desc[UR4][R4.64] ;  /* 0x0000000404077981 */ /* 0x000ea8000c1e1900 */
[----:B------:R-:W2:Y:S02]  /*0430*/  LDG.E R0, desc[UR4][R2.64] ;  /* 0x0000000402007981 */ /* 0x000ea4000c1e1900 */
[----:B--2---:R-:W-:-:S13]  /*0440*/  ISETP.GT.AND P0, PT, R7, R0, PT ;  /* 0x000000000700720c */ /* 0x004fda0003f04270 */
[----:B------:R-:W-:Y:S05]  /*0450*/  @P0 BRA `(.L_x_2) ;  /* 0x0000000000140947 */ /* 0x000fea0003800000 */
[----:B------:R-:W-:Y:S05]  /*0460*/  EXIT ;  /* 0x000000000000794d */ /* 0x000fea0003800000 */
.L_x_1:
[----:B------:R-:W2:Y:S04]  /*0470*/  LDG.E R7, desc[UR4][R4.64] ;  /* 0x0000000404077981 */ /* 0x000ea8000c1e1900 */
[----:B------:R-:W2:Y:S02]  /*0480*/  LDG.E R0, desc[UR4][R2.64] ;  /* 0x0000000402007981 */ /* 0x000ea4000c1e1900 */
[----:B--2---:R-:W-:-:S13]  /*0490*/  ISETP.GE.AND P0, PT, R7, R0, PT ;  /* 0x000000000700720c */ /* 0x004fda0003f06270 */
[----:B------:R-:W-:Y:S05]  /*04a0*/  @P0 EXIT ;  /* 0x000000000000094d */ /* 0x000fea0003800000 */
.L_x_2:
[----:B------:R-:W-:Y:S05]  /*04b0*/  BSYNC.RECONVERGENT B0 ;  /* 0x0000000000007941 */ /* 0x000fea0003800200 */
.L_x_0:
[----:B------:R-:W-:Y:S04]  /*04c0*/  STG.E desc[UR4][R4.64], R0 ;  /* 0x0000000004007986 */ /* 0x000fe8000c101904 */
[----:B------:R-:W-:Y:S01]  /*04d0*/  STG.E desc[UR4][R2.64], R7 ;  /* 0x0000000702007986 */ /* 0x000fe2000c101904 */
[----:B------:R-:W-:Y:S05]  /*04e0*/  EXIT ;  /* 0x000000000000794d */ /* 0x000fea0003800000 */
.L_x_3:
[----:B------:R-:W-:-:S00]  /*04f0*/  BRA `(.L_x_3) ;  /* 0xfffffffc00fc7947 */ /* 0x000fc0000383ffff */
[----:B------:R-:W-:-:S00]  /*0500*/  NOP ;  /* 0x0000000000007918 */ /* 0x000fc00000000000 */
[----:B------:R-:W-:-:S00]  /*0510*/  NOP ;  /* 0x0000000000007918 */ /* 0x000fc00000000000 */
[----:B------:R-:W-:-:S00]  /*0520*/  NOP ;  /* 0x0000000000007918 */ /* 0x000fc00000000000 */
[----:B------:R-:W-:-:S00]  /*0530*/  NOP ;  /* 0x0000000000007918 */ /* 0x000fc00000000000 */
[----:B------:R-:W-:-:S00]  /*0540*/  NOP ;  /* 0x0000000000007918 */ /* 0x000fc00000000000 */
[----:B------:R-:W-:-:S00]  /*0550*/  NOP ;  /* 0x0000000000007918 */ /* 0x000fc00000000000 */
[----:B------:R-:W-:-:S00]  /*0560*/  NOP ;  /* 0x0000000000007918 */ /* 0x000fc00000000000 */
[----:B------:R-:W-:-:S00]  /*0570*/  NOP ;  /* 0x0000000000007918 */ /* 0x000fc00000000000 */
.L_x_4:


//--------------------- .nv.shared.reserved.0     --------------------------
	.section	.nv.shared.reserved.0,"aw",@nobits
	.weak		__nv_reservedSMEM_offset_0_alias
	.size		__nv_reservedSMEM_offset_0_alias, 0, 64
	.other		__nv_reservedSMEM_offset_0_alias,@"STO_CUDA_RESERVED_SHARED STV_DEFAULT"
__nv_reservedSMEM_offset_0_alias:
	.zero		0
	.zero		64


//--------------------- .nv.constant0._Z13bitonicKernelPiii --------------------------
	.section	.nv.constant0._Z13bitonicKernelPiii,"a",@progbits
	.sectionflags	@""
	.align	4
.nv.constant0._Z13bitonicKernelPiii:
	.zero		912


//--------------------- SYMBOLS --------------------------

	.type		.nv.reservedSmem.offset0,@object
	.size		.nv.reservedSmem.offset0,0x4
